//
// Generated by NVIDIA NVVM Compiler
//
// Compiler Build ID: CL-36424714
// Cuda compilation tools, release 13.0, V13.0.88
// Based on NVVM 20.0.0
//

.version 9.0
.target sm_100
.address_size 64

	// .globl	_Z6vecAddPdS_S_i
.extern .func  (.param .b32 func_retval0) vprintf
(
	.param .b64 vprintf_param_0,
	.param .b64 vprintf_param_1
)
;
.global .align 1 .b8 $str[5] = {37, 108, 102, 10};

.visible .entry _Z6vecAddPdS_S_i(
	.param .u64 .ptr .align 1 _Z6vecAddPdS_S_i_param_0,
	.param .u64 .ptr .align 1 _Z6vecAddPdS_S_i_param_1,
	.param .u64 .ptr .align 1 _Z6vecAddPdS_S_i_param_2,
	.param .u32 _Z6vecAddPdS_S_i_param_3
)
{
	.local .align 8 .b8 	__local_depot0[8];
	.reg .b64 	%SP;
	.reg .b64 	%SPL;
	.reg .pred 	%p<2>;
	.reg .b32 	%r<8>;
	.reg .b64 	%rd<15>;
	.reg .b64 	%fd<4>;

	mov.u64 	%SPL, __local_depot0;
	cvta.local.u64 	%SP, %SPL;
	ld.param.u64 	%rd1, [_Z6vecAddPdS_S_i_param_0];
	ld.param.u64 	%rd2, [_Z6vecAddPdS_S_i_param_1];
	ld.param.u64 	%rd3, [_Z6vecAddPdS_S_i_param_2];
	ld.param.u32 	%r2, [_Z6vecAddPdS_S_i_param_3];
	mov.u32 	%r3, %ctaid.x;
	mov.u32 	%r4, %ntid.x;
	mov.u32 	%r5, %tid.x;
	mad.lo.s32 	%r1, %r3, %r4, %r5;
	setp.ge.s32 	%p1, %r1, %r2;
	@%p1 bra 	$L__BB0_2;
	add.u64 	%rd4, %SP, 0;
	add.u64 	%rd5, %SPL, 0;
	cvta.to.global.u64 	%rd6, %rd1;
	cvta.to.global.u64 	%rd7, %rd2;
	cvta.to.global.u64 	%rd8, %rd3;
	mul.wide.s32 	%rd9, %r1, 8;
	add.s64 	%rd10, %rd6, %rd9;
	ld.global.f64 	%fd1, [%rd10];
	add.s64 	%rd11, %rd7, %rd9;
	ld.global.f64 	%fd2, [%rd11];
	add.f64 	%fd3, %fd1, %fd2;
	add.s64 	%rd12, %rd8, %rd9;
	st.global.f64 	[%rd12], %fd3;
	st.local.f64 	[%rd5], %fd3;
	mov.u64 	%rd13, $str;
	cvta.global.u64 	%rd14, %rd13;
	{ // callseq 0, 0
	.param .b64 param0;
	st.param.b64 	[param0], %rd14;
	.param .b64 param1;
	st.param.b64 	[param1], %rd4;
	.param .b32 retval0;
	call.uni (retval0), 
	vprintf, 
	(
	param0, 
	param1
	);
	ld.param.b32 	%r6, [retval0];
	} // callseq 0
$L__BB0_2:
	ret;

}
	// .globl	_Z3sumPdS_S_
.visible .entry _Z3sumPdS_S_(
	.param .u64 .ptr .align 1 _Z3sumPdS_S__param_0,
	.param .u64 .ptr .align 1 _Z3sumPdS_S__param_1,
	.param .u64 .ptr .align 1 _Z3sumPdS_S__param_2
)
{
	.reg .b32 	%r<5>;
	.reg .b64 	%rd<11>;
	.reg .b64 	%fd<4>;

	ld.param.u64 	%rd1, [_Z3sumPdS_S__param_0];
	ld.param.u64 	%rd2, [_Z3sumPdS_S__param_1];
	ld.param.u64 	%rd3, [_Z3sumPdS_S__param_2];
	cvta.to.global.u64 	%rd4, %rd3;
	cvta.to.global.u64 	%rd5, %rd2;
	cvta.to.global.u64 	%rd6, %rd1;
	mov.u32 	%r1, %ctaid.x;
	mov.u32 	%r2, %ntid.x;
	mov.u32 	%r3, %tid.x;
	mad.lo.s32 	%r4, %r1, %r2, %r3;
	mul.wide.s32 	%rd7, %r4, 8;
	add.s64 	%rd8, %rd6, %rd7;
	ld.global.f64 	%fd1, [%rd8];
	add.s64 	%rd9, %rd5, %rd7;
	ld.global.f64 	%fd2, [%rd9];
	add.f64 	%fd3, %fd1, %fd2;
	add.s64 	%rd10, %rd4, %rd7;
	st.global.f64 	[%rd10], %fd3;
	ret;

}
	// .globl	_Z5startPdS_i
.visible .entry _Z5startPdS_i(
	.param .u64 .ptr .align 1 _Z5startPdS_i_param_0,
	.param .u64 .ptr .align 1 _Z5startPdS_i_param_1,
	.param .u32 _Z5startPdS_i_param_2
)
{
	.reg .b32 	%r<7>;
	.reg .b64 	%rd<8>;
	.reg .b64 	%fd<3>;

	ld.param.u64 	%rd1, [_Z5startPdS_i_param_0];
	ld.param.u64 	%rd2, [_Z5startPdS_i_param_1];
	ld.param.u32 	%r1, [_Z5startPdS_i_param_2];
	cvta.to.global.u64 	%rd3, %rd2;
	cvta.to.global.u64 	%rd4, %rd1;
	mov.u32 	%r2, %ctaid.x;
	mov.u32 	%r3, %ntid.x;
	mov.u32 	%r4, %tid.x;
	mad.lo.s32 	%r5, %r2, %r3, %r4;
	cvt.rn.f64.s32 	%fd1, %r5;
	mul.wide.s32 	%rd5, %r5, 8;
	add.s64 	%rd6, %rd4, %rd5;
	st.global.f64 	[%rd6], %fd1;
	sub.s32 	%r6, %r1, %r5;
	cvt.rn.f64.s32 	%fd2, %r6;
	add.s64 	%rd7, %rd3, %rd5;
	st.global.f64 	[%rd7], %fd2;
	ret;

}


// ===== COMPILED SASS (sm_100) =====

	.target	sm_100

	.elftype	@"ET_EXEC"


//--------------------- .note.nv.tkinfo           --------------------------
	.section	.note.nv.tkinfo,"",@"SHT_NOTE"
	.sectionflags	@"SHF_NOTE_NV_TKINFO"
	.tkinfo
        /*0018*/ 	.word	0x00000002
        /*0030*/ 	.string	""
        /*0030*/ 	.string	"ptxas"
        /*0030*/ 	.string	"Cuda compilation tools, release 13.0, V13.0.88"
        /*0030*/ 	.string	"Build cuda_13.0.r13.0/compiler.36424714_0"
        /*0030*/ 	.string	"-arch sm_100 -m 64 "



//--------------------- .note.nv.cuinfo           --------------------------
	.section	.note.nv.cuinfo,"",@"SHT_NOTE"
	.sectionflags	@"SHF_NOTE_NV_CUINFO"
        /*0018*/ 	.short	0x0002
        /*001a*/ 	.short	0x0064
        /*001c*/ 	.short	0x0082
	.zero		2


//--------------------- .nv.info                  --------------------------
	.section	.nv.info,"",@"SHT_CUDA_INFO"
	.align	4


	//----- nvinfo : EIATTR_REGCOUNT
	.align		4
        /*0000*/ 	.byte	0x04, 0x2f
        /*0002*/ 	.short	(.L_2 - .L_1)
	.align		4
.L_1:
        /*0004*/ 	.word	index@(_Z6vecAddPdS_S_i)
        /*0008*/ 	.word	0x00000018


	//----- nvinfo : EIATTR_FRAME_SIZE
	.align		4
.L_2:
        /*000c*/ 	.byte	0x04, 0x11
        /*000e*/ 	.short	(.L_4 - .L_3)
	.align		4
.L_3:
        /*0010*/ 	.word	index@(_Z6vecAddPdS_S_i)
        /*0014*/ 	.word	0x00000008


	//----- nvinfo : EIATTR_REGCOUNT
	.align		4
.L_4:
        /*0018*/ 	.byte	0x04, 0x2f
        /*001a*/ 	.short	(.L_6 - .L_5)
	.align		4
.L_5:
        /*001c*/ 	.word	index@(_Z3sumPdS_S_)
        /*0020*/ 	.word	0x0000000e


	//----- nvinfo : EIATTR_FRAME_SIZE
	.align		4
.L_6:
        /*0024*/ 	.byte	0x04, 0x11
        /*0026*/ 	.short	(.L_8 - .L_7)
	.align		4
.L_7:
        /*0028*/ 	.word	index@(_Z3sumPdS_S_)
        /*002c*/ 	.word	0x00000000


	//----- nvinfo : EIATTR_REGCOUNT
	.align		4
.L_8:
        /*0030*/ 	.byte	0x04, 0x2f
        /*0032*/ 	.short	(.L_10 - .L_9)
	.align		4
.L_9:
        /*0034*/ 	.word	index@(_Z5startPdS_i)
        /*0038*/ 	.word	0x0000000e


	//----- nvinfo : EIATTR_FRAME_SIZE
	.align		4
.L_10:
        /*003c*/ 	.byte	0x04, 0x11
        /*003e*/ 	.short	(.L_12 - .L_11)
	.align		4
.L_11:
        /*0040*/ 	.word	index@(_Z5startPdS_i)
        /*0044*/ 	.word	0x00000000


	//----- nvinfo : EIATTR_MIN_STACK_SIZE
	.align		4
.L_12:
        /*0048*/ 	.byte	0x04, 0x12
        /*004a*/ 	.short	(.L_14 - .L_13)
	.align		4
.L_13:
        /*004c*/ 	.word	index@(_Z5startPdS_i)
        /*0050*/ 	.word	0x00000000


	//----- nvinfo : EIATTR_MIN_STACK_SIZE
	.align		4
.L_14:
        /*0054*/ 	.byte	0x04, 0x12
        /*0056*/ 	.short	(.L_16 - .L_15)
	.align		4
.L_15:
        /*0058*/ 	.word	index@(_Z3sumPdS_S_)
        /*005c*/ 	.word	0x00000000


	//----- nvinfo : EIATTR_MIN_STACK_SIZE
	.align		4
.L_16:
        /*0060*/ 	.byte	0x04, 0x12
        /*0062*/ 	.short	(.L_18 - .L_17)
	.align		4
.L_17:
        /*0064*/ 	.word	index@(_Z6vecAddPdS_S_i)
        /*0068*/ 	.word	0x00000008
.L_18:


//--------------------- .nv.compat                --------------------------
	.section	.nv.compat,"",@"SHT_CUDA_COMPAT_INFO"
	.align	4
        /*0000*/ 	.byte	0x02, 0x09, 0x00, 0x00, 0x02, 0x02, 0x01, 0x00, 0x02, 0x05, 0x05, 0x00, 0x03, 0x07, 0x01, 0x01
        /*0010*/ 	.byte	0x02, 0x03, 0x00, 0x00, 0x02, 0x06, 0x01, 0x00, 0x04, 0x0b, 0x08, 0x00, 0x01, 0x00, 0x00, 0x00
        /*0020*/ 	.byte	0x00, 0x00, 0x00, 0x00


//--------------------- .nv.info._Z5startPdS_i    --------------------------
	.section	.nv.info._Z5startPdS_i,"",@"SHT_CUDA_INFO"
	.sectionflags	@""
	.align	4


	//----- nvinfo : EIATTR_CUDA_API_VERSION
	.align		4
        /*0000*/ 	.byte	0x04, 0x37
        /*0002*/ 	.short	(.L_20 - .L_19)
.L_19:
        /*0004*/ 	.word	0x00000082


	//----- nvinfo : EIATTR_KPARAM_INFO
	.align		4
.L_20:
        /*0008*/ 	.byte	0x04, 0x17
        /*000a*/ 	.short	(.L_22 - .L_21)
.L_21:
        /*000c*/ 	.word	0x00000000
        /*0010*/ 	.short	0x0002
        /*0012*/ 	.short	0x0010
        /*0014*/ 	.byte	0x00, 0xf0, 0x11, 0x00


	//----- nvinfo : EIATTR_KPARAM_INFO
	.align		4
.L_22:
        /*0018*/ 	.byte	0x04, 0x17
        /*001a*/ 	.short	(.L_24 - .L_23)
.L_23:
        /*001c*/ 	.word	0x00000000
        /*0020*/ 	.short	0x0001
        /*0022*/ 	.short	0x0008
        /*0024*/ 	.byte	0x00, 0xf5, 0x21, 0x00


	//----- nvinfo : EIATTR_KPARAM_INFO
	.align		4
.L_24:
        /*0028*/ 	.byte	0x04, 0x17
        /*002a*/ 	.short	(.L_26 - .L_25)
.L_25:
        /*002c*/ 	.word	0x00000000
        /*0030*/ 	.short	0x0000
        /*0032*/ 	.short	0x0000
        /*0034*/ 	.byte	0x00, 0xf5, 0x21, 0x00


	//----- nvinfo : EIATTR_SPARSE_MMA_MASK
	.align		4
.L_26:
        /*0038*/ 	.byte	0x03, 0x50
        /*003a*/ 	.short	0x0000


	//----- nvinfo : EIATTR_MAXREG_COUNT
	.align		4
        /*003c*/ 	.byte	0x03, 0x1b
        /*003e*/ 	.short	0x00ff


	//----- nvinfo : EIATTR_MERCURY_ISA_VERSION
	.align		4
        /*0040*/ 	.byte	0x03, 0x5f
        /*0042*/ 	.short	0x0101


	//----- nvinfo : EIATTR_VRC_CTA_INIT_COUNT
	.align		4
        /*0044*/ 	.byte	0x02, 0x4a
	.zero		1
	.zero		1


	//----- nvinfo : EIATTR_EXIT_INSTR_OFFSETS
	.align		4
        /*0048*/ 	.byte	0x04, 0x1c
        /*004a*/ 	.short	(.L_28 - .L_27)


	//   ....[0]....
.L_27:
        /*004c*/ 	.word	0x00000100


	//----- nvinfo : EIATTR_CBANK_PARAM_SIZE
	.align		4
.L_28:
        /*0050*/ 	.byte	0x03, 0x19
        /*0052*/ 	.short	0x0014


	//----- nvinfo : EIATTR_PARAM_CBANK
	.align		4
        /*0054*/ 	.byte	0x04, 0x0a
        /*0056*/ 	.short	(.L_30 - .L_29)
	.align		4
.L_29:
        /*0058*/ 	.word	index@(.nv.constant0._Z5startPdS_i)
        /*005c*/ 	.short	0x0380
        /*005e*/ 	.short	0x0014


	//----- nvinfo : EIATTR_SW_WAR
	.align		4
.L_30:
        /*0060*/ 	.byte	0x04, 0x36
        /*0062*/ 	.short	(.L_32 - .L_31)
.L_31:
        /*0064*/ 	.word	0x00000008
.L_32:


//--------------------- .nv.info._Z3sumPdS_S_     --------------------------
	.section	.nv.info._Z3sumPdS_S_,"",@"SHT_CUDA_INFO"
	.sectionflags	@""
	.align	4


	//----- nvinfo : EIATTR_CUDA_API_VERSION
	.align		4
        /*0000*/ 	.byte	0x04, 0x37
        /*0002*/ 	.short	(.L_34 - .L_33)
.L_33:
        /*0004*/ 	.word	0x00000082


	//----- nvinfo : EIATTR_KPARAM_INFO
	.align		4
.L_34:
        /*0008*/ 	.byte	0x04, 0x17
        /*000a*/ 	.short	(.L_36 - .L_35)
.L_35:
        /*000c*/ 	.word	0x00000000
        /*0010*/ 	.short	0x0002
        /*0012*/ 	.short	0x0010
        /*0014*/ 	.byte	0x00, 0xf5, 0x21, 0x00


	//----- nvinfo : EIATTR_KPARAM_INFO
	.align		4
.L_36:
        /*0018*/ 	.byte	0x04, 0x17
        /*001a*/ 	.short	(.L_38 - .L_37)
.L_37:
        /*001c*/ 	.word	0x00000000
        /*0020*/ 	.short	0x0001
        /*0022*/ 	.short	0x0008
        /*0024*/ 	.byte	0x00, 0xf5, 0x21, 0x00


	//----- nvinfo : EIATTR_KPARAM_INFO
	.align		4
.L_38:
        /*0028*/ 	.byte	0x04, 0x17
        /*002a*/ 	.short	(.L_40 - .L_39)
.L_39:
        /*002c*/ 	.word	0x00000000
        /*0030*/ 	.short	0x0000
        /*0032*/ 	.short	0x0000
        /*0034*/ 	.byte	0x00, 0xf5, 0x21, 0x00


	//----- nvinfo : EIATTR_SPARSE_MMA_MASK
	.align		4
.L_40:
        /*0038*/ 	.byte	0x03, 0x50
        /*003a*/ 	.short	0x0000


	//----- nvinfo : EIATTR_MAXREG_COUNT
	.align		4
        /*003c*/ 	.byte	0x03, 0x1b
        /*003e*/ 	.short	0x00ff


	//----- nvinfo : EIATTR_MERCURY_ISA_VERSION
	.align		4
        /*0040*/ 	.byte	0x03, 0x5f
        /*0042*/ 	.short	0x0101


	//----- nvinfo : EIATTR_VRC_CTA_INIT_COUNT
	.align		4
        /*0044*/ 	.byte	0x02, 0x4a
	.zero		1
	.zero		1


	//----- nvinfo : EIATTR_EXIT_INSTR_OFFSETS
	.align		4
        /*0048*/ 	.byte	0x04, 0x1c
        /*004a*/ 	.short	(.L_42 - .L_41)


	//   ....[0]....
.L_41:
        /*004c*/ 	.word	0x00000100


	//----- nvinfo : EIATTR_CBANK_PARAM_SIZE
	.align		4
.L_42:
        /*0050*/ 	.byte	0x03, 0x19
        /*0052*/ 	.short	0x0018


	//----- nvinfo : EIATTR_PARAM_CBANK
	.align		4
        /*0054*/ 	.byte	0x04, 0x0a
        /*0056*/ 	.short	(.L_44 - .L_43)
	.align		4
.L_43:
        /*0058*/ 	.word	index@(.nv.constant0._Z3sumPdS_S_)
        /*005c*/ 	.short	0x0380
        /*005e*/ 	.short	0x0018


	//----- nvinfo : EIATTR_SW_WAR
	.align		4
.L_44:
        /*0060*/ 	.byte	0x04, 0x36
        /*0062*/ 	.short	(.L_46 - .L_45)
.L_45:
        /*0064*/ 	.word	0x00000008
.L_46:


//--------------------- .nv.info._Z6vecAddPdS_S_i --------------------------
	.section	.nv.info._Z6vecAddPdS_S_i,"",@"SHT_CUDA_INFO"
	.sectionflags	@""
	.align	4


	//----- nvinfo : EIATTR_CUDA_API_VERSION
	.align		4
        /*0000*/ 	.byte	0x04, 0x37
        /*0002*/ 	.short	(.L_48 - .L_47)
.L_47:
        /*0004*/ 	.word	0x00000082


	//----- nvinfo : EIATTR_KPARAM_INFO
	.align		4
.L_48:
        /*0008*/ 	.byte	0x04, 0x17
        /*000a*/ 	.short	(.L_50 - .L_49)
.L_49:
        /*000c*/ 	.word	0x00000000
        /*0010*/ 	.short	0x0003
        /*0012*/ 	.short	0x0018
        /*0014*/ 	.byte	0x00, 0xf0, 0x11, 0x00


	//----- nvinfo : EIATTR_KPARAM_INFO
	.align		4
.L_50:
        /*0018*/ 	.byte	0x04, 0x17
        /*001a*/ 	.short	(.L_52 - .L_51)
.L_51:
        /*001c*/ 	.word	0x00000000
        /*0020*/ 	.short	0x0002
        /*0022*/ 	.short	0x0010
        /*0024*/ 	.byte	0x00, 0xf5, 0x21, 0x00


	//----- nvinfo : EIATTR_KPARAM_INFO
	.align		4
.L_52:
        /*0028*/ 	.byte	0x04, 0x17
        /*002a*/ 	.short	(.L_54 - .L_53)
.L_53:
        /*002c*/ 	.word	0x00000000
        /*0030*/ 	.short	0x0001
        /*0032*/ 	.short	0x0008
        /*0034*/ 	.byte	0x00, 0xf5, 0x21, 0x00


	//----- nvinfo : EIATTR_KPARAM_INFO
	.align		4
.L_54:
        /*0038*/ 	.byte	0x04, 0x17
        /*003a*/ 	.short	(.L_56 - .L_55)
.L_55:
        /*003c*/ 	.word	0x00000000
        /*0040*/ 	.short	0x0000
        /*0042*/ 	.short	0x0000
        /*0044*/ 	.byte	0x00, 0xf5, 0x21, 0x00


	//----- nvinfo : EIATTR_SPARSE_MMA_MASK
	.align		4
.L_56:
        /*0048*/ 	.byte	0x03, 0x50
        /*004a*/ 	.short	0x0000


	//----- nvinfo : EIATTR_MAXREG_COUNT
	.align		4
        /*004c*/ 	.byte	0x03, 0x1b
        /*004e*/ 	.short	0x00ff


	//----- nvinfo : EIATTR_EXTERNS
	.align		4
        /*0050*/ 	.byte	0x04, 0x0f
        /*0052*/ 	.short	(.L_58 - .L_57)


	//   ....[0]....
	.align		4
.L_57:
        /*0054*/ 	.word	index@(vprintf)


	//----- nvinfo : EIATTR_MERCURY_ISA_VERSION
	.align		4
.L_58:
        /*0058*/ 	.byte	0x03, 0x5f
        /*005a*/ 	.short	0x0101


	//----- nvinfo : EIATTR_VRC_CTA_INIT_COUNT
	.align		4
        /*005c*/ 	.byte	0x02, 0x4a
	.zero		1
	.zero		1


	//----- nvinfo : EIATTR_SYSCALL_OFFSETS
	.align		4
        /*0060*/ 	.byte	0x04, 0x46
        /*0062*/ 	.short	(.L_60 - .L_59)


	//   ....[0]....
.L_59:
        /*0064*/ 	.word	0x000001f0


	//----- nvinfo : EIATTR_EXIT_INSTR_OFFSETS
	.align		4
.L_60:
        /*0068*/ 	.byte	0x04, 0x1c
        /*006a*/ 	.short	(.L_62 - .L_61)


	//   ....[0]....
.L_61:
        /*006c*/ 	.word	0x000000c0


	//   ....[1]....
        /*0070*/ 	.word	0x00000200


	//----- nvinfo : EIATTR_CRS_STACK_SIZE
	.align		4
.L_62:
        /*0074*/ 	.byte	0x04, 0x1e
        /*0076*/ 	.short	(.L_64 - .L_63)
.L_63:
        /*0078*/ 	.word	0x00000000


	//----- nvinfo : EIATTR_CBANK_PARAM_SIZE
	.align		4
.L_64:
        /*007c*/ 	.byte	0x03, 0x19
        /*007e*/ 	.short	0x001c


	//----- nvinfo : EIATTR_PARAM_CBANK
	.align		4
        /*0080*/ 	.byte	0x04, 0x0a
        /*0082*/ 	.short	(.L_66 - .L_65)
	.align		4
.L_65:
        /*0084*/ 	.word	index@(.nv.constant0._Z6vecAddPdS_S_i)
        /*0088*/ 	.short	0x0380
        /*008a*/ 	.short	0x001c


	//----- nvinfo : EIATTR_SW_WAR
	.align		4
.L_66:
        /*008c*/ 	.byte	0x04, 0x36
        /*008e*/ 	.short	(.L_68 - .L_67)
.L_67:
        /*0090*/ 	.word	0x00000008
.L_68:


//--------------------- .nv.callgraph             --------------------------
	.section	.nv.callgraph,"",@"SHT_CUDA_CALLGRAPH"
	.align	4
	.sectionentsize	8
	.align		4
        /*0000*/ 	.word	0x00000000
	.align		4
        /*0004*/ 	.word	0xffffffff
	.align		4
        /*0008*/ 	.word	index@(_Z6vecAddPdS_S_i)
	.align		4
        /*000c*/ 	.word	index@(vprintf)
	.align		4
        /*0010*/ 	.word	0x00000000
	.align		4
        /*0014*/ 	.word	0xfffffffe
	.align		4
        /*0018*/ 	.word	0x00000000
	.align		4
        /*001c*/ 	.word	0xfffffffd
	.align		4
        /*0020*/ 	.word	0x00000000
	.align		4
        /*0024*/ 	.word	0xfffffffc


//--------------------- .nv.constant4             --------------------------
	.section	.nv.constant4,"a",@progbits
	.align	8
	.align		8
.nv.constant4:
        /*0000*/ 	.dword	$str
	.align		8
        /*0008*/ 	.dword	vprintf


//--------------------- .text._Z5startPdS_i       --------------------------
	.section	.text._Z5startPdS_i,"ax",@progbits
	.align	128
        .global         _Z5startPdS_i
        .type           _Z5startPdS_i,@function
        .size           _Z5startPdS_i,(.L_x_4 - _Z5startPdS_i)
        .other          _Z5startPdS_i,@"STO_CUDA_ENTRY STV_DEFAULT"
_Z5startPdS_i:
.text._Z5startPdS_i:
[----:B------:R-:W-:Y:S01]  /*0000*/  LDC R1, c[0x0][0x37c] ;  /* 0x0000df00ff017b82 */ /* 0x000fe20000000800 */
[----:B------:R-:W0:Y:S07]  /*0010*/  S2R R0, SR_TID.X ;  /* 0x0000000000007919 */ /* 0x000e2e0000002100 */
[----:B------:R-:W0:Y:S01]  /*0020*/  S2UR UR4, SR_CTAID.X ;  /* 0x00000000000479c3 */ /* 0x000e220000002500 */
[----:B------:R-:W1:Y:S07]  /*0030*/  LDCU UR6, c[0x0][0x390] ;  /* 0x00007200ff0677ac */ /* 0x000e6e0008000800 */
[----:B------:R-:W0:Y:S08]  /*0040*/  LDC R11, c[0x0][0x360] ;  /* 0x0000d800ff0b7b82 */ /* 0x000e300000000800 */
[----:B------:R-:W2:Y:S08]  /*0050*/  LDC.64 R4, c[0x0][0x380] ;  /* 0x0000e000ff047b82 */ /* 0x000eb00000000a00 */
[----:B------:R-:W3:Y:S01]  /*0060*/  LDC.64 R8, c[0x0][0x388] ;  /* 0x0000e200ff087b82 */ /* 0x000ee20000000a00 */
[----:B0-----:R-:W-:Y:S01]  /*0070*/  IMAD R11, R11, UR4, R0 ;  /* 0x000000040b0b7c24 */ /* 0x001fe2000f8e0200 */
[----:B------:R-:W0:Y:S03]  /*0080*/  LDCU.64 UR4, c[0x0][0x358] ;  /* 0x00006b00ff0477ac */ /* 0x000e260008000a00 */
[----:B------:R-:W0:Y:S01]  /*0090*/  I2F.F64 R2, R11 ;  /* 0x0000000b00027312 */ /* 0x000e220000201c00 */
[C---:B-1----:R-:W-:Y:S01]  /*00a0*/  IADD3 R6, PT, PT, -R11.reuse, UR6, RZ ;  /* 0x000000060b067c10 */ /* 0x042fe2000fffe1ff */
[----:B--2---:R-:W-:-:S06]  /*00b0*/  IMAD.WIDE R4, R11, 0x8, R4 ;  /* 0x000000080b047825 */ /* 0x004fcc00078e0204 */
[----:B------:R-:W1:Y:S01]  /*00c0*/  I2F.F64 R6, R6 ;  /* 0x0000000600067312 */ /* 0x000e620000201c00 */
[----:B---3--:R-:W-:Y:S01]  /*00d0*/  IMAD.WIDE R8, R11, 0x8, R8 ;  /* 0x000000080b087825 */ /* 0x008fe200078e0208 */
[----:B0-----:R-:W-:Y:S04]  /*00e0*/  STG.E.64 desc[UR4][R4.64], R2 ;  /* 0x0000000204007986 */ /* 0x001fe8000c101b04 */
[----:B-1----:R-:W-:Y:S01]  /*00f0*/  STG.E.64 desc[UR4][R8.64], R6 ;  /* 0x0000000608007986 */ /* 0x002fe2000c101b04 */
[----:B------:R-:W-:Y:S05]  /*0100*/  EXIT ;  /* 0x000000000000794d */ /* 0x000fea0003800000 */
.L_x_0:
[----:B------:R-:W-:-:S00]  /*0110*/  BRA `(.L_x_0) ;  /* 0xfffffffc00fc7947 */ /* 0x000fc0000383ffff */
[----:B------:R-:W-:-:S00]  /*0120*/  NOP ;  /* 0x0000000000007918 */ /* 0x000fc00000000000 */
        /* <DEDUP_REMOVED lines=13> */
.L_x_4:


//--------------------- .text._Z3sumPdS_S_        --------------------------
	.section	.text._Z3sumPdS_S_,"ax",@progbits
	.align	128
        .global         _Z3sumPdS_S_
        .type           _Z3sumPdS_S_,@function
        .size           _Z3sumPdS_S_,(.L_x_5 - _Z3sumPdS_S_)
        .other          _Z3sumPdS_S_,@"STO_CUDA_ENTRY STV_DEFAULT"
_Z3sumPdS_S_:
.text._Z3sumPdS_S_:
[----:B------:R-:W-:Y:S01]  /*0000*/  LDC R1, c[0x0][0x37c] ;  /* 0x0000df00ff017b82 */ /* 0x000fe20000000800 */
[----:B------:R-:W0:Y:S07]  /*0010*/  S2R R0, SR_TID.X ;  /* 0x0000000000007919 */ /* 0x000e2e0000002100 */
[----:B------:R-:W0:Y:S01]  /*0020*/  S2UR UR6, SR_CTAID.X ;  /* 0x00000000000679c3 */ /* 0x000e220000002500 */
[----:B------:R-:W1:Y:S07]  /*0030*/  LDCU.64 UR4, c[0x0][0x358] ;  /* 0x00006b00ff0477ac */ /* 0x000e6e0008000a00 */
[----:B------:R-:W0:Y:S08]  /*0040*/  LDC R11, c[0x0][0x360] ;  /* 0x0000d800ff0b7b82 */ /* 0x000e300000000800 */
[----:B------:R-:W2:Y:S08]  /*0050*/  LDC.64 R2, c[0x0][0x380] ;  /* 0x0000e000ff027b82 */ /* 0x000eb00000000a00 */
[----:B------:R-:W3:Y:S01]  /*0060*/  LDC.64 R4, c[0x0][0x388] ;  /* 0x0000e200ff047b82 */ /* 0x000ee20000000a00 */
[----:B0-----:R-:W-:-:S07]  /*0070*/  IMAD R11, R11, UR6, R0 ;  /* 0x000000060b0b7c24 */ /* 0x001fce000f8e0200 */
[----:B------:R-:W0:Y:S01]  /*0080*/  LDC.64 R8, c[0x0][0x390] ;  /* 0x0000e400ff087b82 */ /* 0x000e220000000a00 */
[----:B--2---:R-:W-:-:S06]  /*0090*/  IMAD.WIDE R2, R11, 0x8, R2 ;  /* 0x000000080b027825 */ /* 0x004fcc00078e0202 */
[----:B-1----:R-:W2:Y:S01]  /*00a0*/  LDG.E.64 R2, desc[UR4][R2.64] ;  /* 0x0000000402027981 */ /* 0x002ea2000c1e1b00 */
[----:B---3--:R-:W-:-:S06]  /*00b0*/  IMAD.WIDE R4, R11, 0x8, R4 ;  /* 0x000000080b047825 */ /* 0x008fcc00078e0204 */
[----:B------:R-:W2:Y:S01]  /*00c0*/  LDG.E.64 R4, desc[UR4][R4.64] ;  /* 0x0000000404047981 */ /* 0x000ea2000c1e1b00 */
[----:B0-----:R-:W-:Y:S01]  /*00d0*/  IMAD.WIDE R8, R11, 0x8, R8 ;  /* 0x000000080b087825 */ /* 0x001fe200078e0208 */
[----:B--2---:R-:W-:-:S07]  /*00e0*/  DADD R6, R2, R4 ;  /* 0x0000000002067229 */ /* 0x004fce0000000004 */
[----:B------:R-:W-:Y:S01]  /*00f0*/  STG.E.64 desc[UR4][R8.64], R6 ;  /* 0x0000000608007986 */ /* 0x000fe2000c101b04 */
[----:B------:R-:W-:Y:S05]  /*0100*/  EXIT ;  /* 0x000000000000794d */ /* 0x000fea0003800000 */
.L_x_1:
        /* <DEDUP_REMOVED lines=15> */
.L_x_5:


//--------------------- .text._Z6vecAddPdS_S_i    --------------------------
	.section	.text._Z6vecAddPdS_S_i,"ax",@progbits
	.align	128
        .global         _Z6vecAddPdS_S_i
        .type           _Z6vecAddPdS_S_i,@function
        .size           _Z6vecAddPdS_S_i,(.L_x_6 - _Z6vecAddPdS_S_i)
        .other          _Z6vecAddPdS_S_i,@"STO_CUDA_ENTRY STV_DEFAULT"
_Z6vecAddPdS_S_i:
.text._Z6vecAddPdS_S_i:
[----:B------:R-:W0:Y:S01]  /*0000*/  LDC R1, c[0x0][0x37c] ;  /* 0x0000df00ff017b82 */ /* 0x000e220000000800 */
[----:B------:R-:W1:Y:S01]  /*0010*/  S2R R0, SR_TID.X ;  /* 0x0000000000007919 */ /* 0x000e620000002100 */
[----:B------:R-:W2:Y:S06]  /*0020*/  LDCU UR5, c[0x0][0x2fc] ;  /* 0x00005f80ff0577ac */ /* 0x000eac0008000800 */
[----:B------:R-:W1:Y:S01]  /*0030*/  S2UR UR6, SR_CTAID.X ;  /* 0x00000000000679c3 */ /* 0x000e620000002500 */
[----:B0-----:R-:W-:Y:S01]  /*0040*/  VIADD R1, R1, 0xfffffff8 ;  /* 0xfffffff801017836 */ /* 0x001fe20000000000 */
[----:B------:R-:W0:Y:S01]  /*0050*/  LDCU UR7, c[0x0][0x398] ;  /* 0x00007300ff0777ac */ /* 0x000e220008000800 */
[----:B------:R-:W3:Y:S05]  /*0060*/  LDCU UR4, c[0x0][0x2f8] ;  /* 0x00005f00ff0477ac */ /* 0x000eea0008000800 */
[----:B------:R-:W1:Y:S01]  /*0070*/  LDC R5, c[0x0][0x360] ;  /* 0x0000d800ff057b82 */ /* 0x000e620000000800 */
[----:B---3--:R-:W-:-:S05]  /*0080*/  IADD3 R6, P1, PT, R1, UR4, RZ ;  /* 0x0000000401067c10 */ /* 0x008fca000ff3e0ff */
[----:B--2---:R-:W-:Y:S02]  /*0090*/  IMAD.X R7, RZ, RZ, UR5, P1 ;  /* 0x00000005ff077e24 */ /* 0x004fe400088e06ff */
[----:B-1----:R-:W-:-:S05]  /*00a0*/  IMAD R5, R5, UR6, R0 ;  /* 0x0000000605057c24 */ /* 0x002fca000f8e0200 */
[----:B0-----:R-:W-:-:S13]  /*00b0*/  ISETP.GE.AND P0, PT, R5, UR7, PT ;  /* 0x0000000705007c0c */ /* 0x001fda000bf06270 */
[----:B------:R-:W-:Y:S05]  /*00c0*/  @P0 EXIT ;  /* 0x000000000000094d */ /* 0x000fea0003800000 */
[----:B------:R-:W0:Y:S01]  /*00d0*/  LDC.64 R2, c[0x0][0x380] ;  /* 0x0000e000ff027b82 */ /* 0x000e220000000a00 */
[----:B------:R-:W1:Y:S07]  /*00e0*/  LDCU.64 UR4, c[0x0][0x358] ;  /* 0x00006b00ff0477ac */ /* 0x000e6e0008000a00 */
[----:B------:R-:W2:Y:S08]  /*00f0*/  LDC.64 R8, c[0x0][0x388] ;  /* 0x0000e200ff087b82 */ /* 0x000eb00000000a00 */
[----:B------:R-:W3:Y:S01]  /*0100*/  LDC.64 R12, c[0x0][0x390] ;  /* 0x0000e400ff0c7b82 */ /* 0x000ee20000000a00 */
[----:B------:R-:W-:Y:S01]  /*0110*/  MOV R0, 0x8 ;  /* 0x0000000800007802 */ /* 0x000fe20000000f00 */
[----:B------:R-:W4:Y:S01]  /*0120*/  LDCU.64 UR6, c[0x4][URZ] ;  /* 0x01000000ff0677ac */ /* 0x000f220008000a00 */
[----:B0-----:R-:W-:-:S06]  /*0130*/  IMAD.WIDE R2, R5, 0x8, R2 ;  /* 0x0000000805027825 */ /* 0x001fcc00078e0202 */
[----:B-1----:R-:W5:Y:S01]  /*0140*/  LDG.E.64 R2, desc[UR4][R2.64] ;  /* 0x0000000402027981 */ /* 0x002f62000c1e1b00 */
[----:B--2---:R-:W-:-:S06]  /*0150*/  IMAD.WIDE R8, R5, 0x8, R8 ;  /* 0x0000000805087825 */ /* 0x004fcc00078e0208 */
[----:B------:R-:W5:Y:S01]  /*0160*/  LDG.E.64 R8, desc[UR4][R8.64] ;  /* 0x0000000408087981 */ /* 0x000f62000c1e1b00 */
[----:B---3--:R-:W-:Y:S01]  /*0170*/  IMAD.WIDE R12, R5, 0x8, R12 ;  /* 0x00000008050c7825 */ /* 0x008fe200078e020c */
[----:B------:R0:W1:Y:S01]  /*0180*/  LDC.64 R14, c[0x4][R0] ;  /* 0x01000000000e7b82 */ /* 0x0000620000000a00 */
[----:B----4-:R-:W-:Y:S02]  /*0190*/  MOV R4, UR6 ;  /* 0x0000000600047c02 */ /* 0x010fe40008000f00 */
[----:B------:R-:W-:Y:S01]  /*01a0*/  MOV R5, UR7 ;  /* 0x0000000700057c02 */ /* 0x000fe20008000f00 */
[----:B-----5:R-:W-:-:S07]  /*01b0*/  DADD R10, R2, R8 ;  /* 0x00000000020a7229 */ /* 0x020fce0000000008 */
[----:B------:R0:W-:Y:S04]  /*01c0*/  STL.64 [R1], R10 ;  /* 0x0000000a01007387 */ /* 0x0001e80000100a00 */
[----:B-1----:R0:W-:Y:S02]  /*01d0*/  STG.E.64 desc[UR4][R12.64], R10 ;  /* 0x0000000a0c007986 */ /* 0x0021e4000c101b04 */
[----:B------:R-:W-:-:S07]  /*01e0*/  LEPC R20, `(.L_x_2) ;  /* 0x000000001014794e */ /* 0x000fce0000000000 */
[----:B0-----:R-:W-:Y:S05]  /*01f0*/  CALL.ABS.NOINC R14 ;  /* 0x000000000e007343 */ /* 0x001fea0003c00000 */
.L_x_2:
[----:B------:R-:W-:Y:S05]  /*0200*/  EXIT ;  /* 0x000000000000794d */ /* 0x000fea0003800000 */
.L_x_3:
        /* <DEDUP_REMOVED lines=15> */
.L_x_6:


//--------------------- .nv.global.init           --------------------------
	.section	.nv.global.init,"aw",@progbits
.nv.global.init:
	.type		$str,@object
	.size		$str,(.L_0 - $str)
$str:
        /*0000*/ 	.byte	0x25, 0x6c, 0x66, 0x0a, 0x00
.L_0:


//--------------------- .nv.shared.reserved.0     --------------------------
	.section	.nv.shared.reserved.0,"aw",@nobits
	.weak		__nv_reservedSMEM_offset_0_alias
	.size		__nv_reservedSMEM_offset_0_alias, 0, 64
	.other		__nv_reservedSMEM_offset_0_alias,@"STO_CUDA_RESERVED_SHARED STV_DEFAULT"
__nv_reservedSMEM_offset_0_alias:
	.zero		0
	.zero		64


//--------------------- .nv.constant0._Z5startPdS_i --------------------------
	.section	.nv.constant0._Z5startPdS_i,"a",@progbits
	.sectionflags	@""
	.align	4
.nv.constant0._Z5startPdS_i:
	.zero		916


//--------------------- .nv.constant0._Z3sumPdS_S_ --------------------------
	.section	.nv.constant0._Z3sumPdS_S_,"a",@progbits
	.sectionflags	@""
	.align	4
.nv.constant0._Z3sumPdS_S_:
	.zero		920


//--------------------- .nv.constant0._Z6vecAddPdS_S_i --------------------------
	.section	.nv.constant0._Z6vecAddPdS_S_i,"a",@progbits
	.sectionflags	@""
	.align	4
.nv.constant0._Z6vecAddPdS_S_i:
	.zero		924


//--------------------- SYMBOLS --------------------------

	.type		.nv.reservedSmem.offset0,@object
	.size		.nv.reservedSmem.offset0,0x4
	.type		vprintf,@function
